	.headerflags	@"EF_CUDA_TEXMODE_UNIFIED EF_CUDA_64BIT_ADDRESS EF_CUDA_ACCELERATORS EF_CUDA_SM90 EF_CUDA_VIRTUAL_SM(EF_CUDA_SM90)"
	.elftype	@"ET_EXEC"


//--------------------- .nv.info                  --------------------------
	.section	.nv.info,"",@"SHT_CUDA_INFO"
	.align	4


	//----- nvinfo : EIATTR_REGCOUNT
	.align		4
        /*0000*/ 	.byte	0x04, 0x2f
        /*0002*/ 	.short	(.L_3 - .L_2)
	.align		4
.L_2:
        /*0004*/ 	.word	index@(triton_poi_fused_add_div_sqrt_18)
        /*0008*/ 	.word	0x00000020


	//----- nvinfo : EIATTR_MIN_STACK_SIZE
	.align		4
.L_3:
        /*000c*/ 	.byte	0x04, 0x12
        /*000e*/ 	.short	(.L_5 - .L_4)
	.align		4
.L_4:
        /*0010*/ 	.word	index@(triton_poi_fused_add_div_sqrt_18)
        /*0014*/ 	.word	0x00000000


	//----- nvinfo : EIATTR_FRAME_SIZE
	.align		4
.L_5:
        /*0018*/ 	.byte	0x04, 0x11
        /*001a*/ 	.short	(.L_7 - .L_6)
	.align		4
.L_6:
        /*001c*/ 	.word	index@(triton_poi_fused_add_div_sqrt_18)
        /*0020*/ 	.word	0x00000000


	//----- nvinfo : EIATTR_MIN_STACK_SIZE
	.align		4
.L_7:
        /*0024*/ 	.byte	0x04, 0x12
        /*0026*/ 	.short	(.L_9 - .L_8)
	.align		4
.L_8:
        /*0028*/ 	.word	index@(triton_poi_fused_add_div_sqrt_18)
        /*002c*/ 	.word	0x00000000
.L_9:


//--------------------- .nv.info.triton_poi_fused_add_div_sqrt_18 --------------------------
	.section	.nv.info.triton_poi_fused_add_div_sqrt_18,"",@"SHT_CUDA_INFO"
	.sectionflags	@""
	.align	4


	//----- nvinfo : EIATTR_CUDA_API_VERSION
	.align		4
        /*0000*/ 	.byte	0x04, 0x37
        /*0002*/ 	.short	(.L_11 - .L_10)
.L_10:
        /*0004*/ 	.word	0x0000007c


	//----- nvinfo : EIATTR_KPARAM_INFO
	.align		4
.L_11:
        /*0008*/ 	.byte	0x04, 0x17
        /*000a*/ 	.short	(.L_13 - .L_12)
.L_12:
        /*000c*/ 	.word	0x00000000
        /*0010*/ 	.short	0x0004
        /*0012*/ 	.short	0x001c
        /*0014*/ 	.byte	0x00, 0xf0, 0x11, 0x00


	//----- nvinfo : EIATTR_KPARAM_INFO
	.align		4
.L_13:
        /*0018*/ 	.byte	0x04, 0x17
        /*001a*/ 	.short	(.L_15 - .L_14)
.L_14:
        /*001c*/ 	.word	0x00000000
        /*0020*/ 	.short	0x0003
        /*0022*/ 	.short	0x0018
        /*0024*/ 	.byte	0x00, 0xf0, 0x11, 0x00


	//----- nvinfo : EIATTR_KPARAM_INFO
	.align		4
.L_15:
        /*0028*/ 	.byte	0x04, 0x17
        /*002a*/ 	.short	(.L_17 - .L_16)
.L_16:
        /*002c*/ 	.word	0x00000000
        /*0030*/ 	.short	0x0002
        /*0032*/ 	.short	0x0010
        /*0034*/ 	.byte	0x00, 0xf4, 0x21, 0x00


	//----- nvinfo : EIATTR_KPARAM_INFO
	.align		4
.L_17:
        /*0038*/ 	.byte	0x04, 0x17
        /*003a*/ 	.short	(.L_19 - .L_18)
.L_18:
        /*003c*/ 	.word	0x00000000
        /*0040*/ 	.short	0x0001
        /*0042*/ 	.short	0x0008
        /*0044*/ 	.byte	0x00, 0xf4, 0x21, 0x00


	//----- nvinfo : EIATTR_KPARAM_INFO
	.align		4
.L_19:
        /*0048*/ 	.byte	0x04, 0x17
        /*004a*/ 	.short	(.L_21 - .L_20)
.L_20:
        /*004c*/ 	.word	0x00000000
        /*0050*/ 	.short	0x0000
        /*0052*/ 	.short	0x0000
        /*0054*/ 	.byte	0x00, 0xf4, 0x21, 0x00


	//----- nvinfo : EIATTR_SPARSE_MMA_MASK
	.align		4
.L_21:
        /*0058*/ 	.byte	0x03, 0x50
        /*005a*/ 	.short	0x0000


	//----- nvinfo : EIATTR_MAXREG_COUNT
	.align		4
        /*005c*/ 	.byte	0x03, 0x1b
        /*005e*/ 	.short	0x00ff


	//----- nvinfo : EIATTR_EXIT_INSTR_OFFSETS
	.align		4
        /*0060*/ 	.byte	0x04, 0x1c
        /*0062*/ 	.short	(.L_23 - .L_22)


	//   ....[0]....
.L_22:
        /*0064*/ 	.word	0x00001280


	//   ....[1]....
        /*0068*/ 	.word	0x000012a0


	//----- nvinfo : EIATTR_REQNTID
	.align		4
.L_23:
        /*006c*/ 	.byte	0x04, 0x10
        /*006e*/ 	.short	(.L_25 - .L_24)
.L_24:
        /*0070*/ 	.word	0x00000100
        /*0074*/ 	.word	0x00000001
        /*0078*/ 	.word	0x00000001


	//----- nvinfo : EIATTR_CBANK_PARAM_SIZE
	.align		4
.L_25:
        /*007c*/ 	.byte	0x03, 0x19
        /*007e*/ 	.short	0x0020


	//----- nvinfo : EIATTR_PARAM_CBANK
	.align		4
        /*0080*/ 	.byte	0x04, 0x0a
        /*0082*/ 	.short	(.L_27 - .L_26)
	.align		4
.L_26:
        /*0084*/ 	.word	index@(.nv.constant0.triton_poi_fused_add_div_sqrt_18)
        /*0088*/ 	.short	0x0210
        /*008a*/ 	.short	0x0020


	//----- nvinfo : EIATTR_SW_WAR
	.align		4
.L_27:
        /*008c*/ 	.byte	0x04, 0x36
        /*008e*/ 	.short	(.L_29 - .L_28)
.L_28:
        /*0090*/ 	.word	0x00000008
.L_29:


//--------------------- .nv.callgraph             --------------------------
	.section	.nv.callgraph,"",@"SHT_CUDA_CALLGRAPH"
	.align	4
	.sectionentsize	8
	.align		4
        /*0000*/ 	.word	0x00000000
	.align		4
        /*0004*/ 	.word	0xffffffff
	.align		4
        /*0008*/ 	.word	0x00000000
	.align		4
        /*000c*/ 	.word	0xfffffffe
	.align		4
        /*0010*/ 	.word	0x00000000
	.align		4
        /*0014*/ 	.word	0xfffffffd
	.align		4
        /*0018*/ 	.word	0x00000000
	.align		4
        /*001c*/ 	.word	0xfffffffc


//--------------------- .nv.constant4             --------------------------
	.section	.nv.constant4,"a",@progbits
	.align	8
	.align		8
.nv.constant4:
        /*0000*/ 	.dword	_$_str
	.align		8
        /*0008*/ 	.dword	_$_str_$_2


//--------------------- .text.triton_poi_fused_add_div_sqrt_18 --------------------------
	.section	.text.triton_poi_fused_add_div_sqrt_18,"ax",@progbits
	.sectionflags	@"SHF_BARRIERS=1"
	.align	128
        .global         triton_poi_fused_add_div_sqrt_18
        .type           triton_poi_fused_add_div_sqrt_18,@function
        .size           triton_poi_fused_add_div_sqrt_18,(.L_x_1 - triton_poi_fused_add_div_sqrt_18)
        .other          triton_poi_fused_add_div_sqrt_18,@"STO_CUDA_ENTRY STV_DEFAULT"
triton_poi_fused_add_div_sqrt_18:
.text.triton_poi_fused_add_div_sqrt_18:
[----:B------:R-:W0:Y:S01]  /*0000*/  LDC R1, c[0x0][0x28] ;  /* 0x00000a00ff017b82 */ /* 0x000e220000000800 */
[----:B------:R-:W1:Y:S07]  /*0010*/  S2R R0, SR_CTAID.Y ;  /* 0x0000000000007919 */ /* 0x000e6e0000002600 */
[----:B------:R-:W2:Y:S01]  /*0020*/  S2UR UR5, SR_CgaCtaId ;  /* 0x00000000000579c3 */ /* 0x000ea20000008800 */
[----:B------:R-:W-:Y:S01]  /*0030*/  UMOV UR4, 0x400 ;  /* 0x0000040000047882 */ /* 0x000fe20000000000 */
[----:B------:R-:W-:Y:S01]  /*0040*/  ULDC.64 UR6, c[0x0][0x208] ;  /* 0x0000820000067ab9 */ /* 0x000fe20000000a00 */
[----:B------:R-:W3:Y:S01]  /*0050*/  S2R R8, SR_TID.X ;  /* 0x0000000000087919 */ /* 0x000ee20000002100 */
[----:B------:R-:W4:Y:S04]  /*0060*/  S2R R20, SR_CTAID.X ;  /* 0x0000000000147919 */ /* 0x000f280000002500 */
[----:B------:R-:W5:Y:S01]  /*0070*/  LDC.64 R28, c[0x0][0x210] ;  /* 0x00008400ff1c7b82 */ /* 0x000f620000000a00 */
[----:B--2---:R-:W-:Y:S01]  /*0080*/  UPRMT UR4, UR5, 0x654, UR4 ;  /* 0x0000065405047896 */ /* 0x004fe20008000004 */
[----:B-1----:R-:W-:-:S02]  /*0090*/  SHF.L.U32 R3, R0, 0x4, RZ ;  /* 0x0000000400037819 */ /* 0x002fc400000006ff */
[----:B------:R-:W-:Y:S01]  /*00a0*/  SHF.R.S32.HI R0, RZ, 0x1b, R0 ;  /* 0x0000001bff007819 */ /* 0x000fe20000011400 */
[----:B---3--:R-:W-:Y:S01]  /*00b0*/  IMAD.SHL.U32 R2, R8, 0x4, RZ ;  /* 0x0000000408027824 */ /* 0x008fe200078e00ff */
[----:B------:R-:W-:Y:S02]  /*00c0*/  SHF.R.U32.HI R9, RZ, 0x2, R8 ;  /* 0x00000002ff097819 */ /* 0x000fe40000011608 */
[----:B------:R-:W-:Y:S02]  /*00d0*/  SGXT R0, R0, 0x1 ;  /* 0x000000010000781a */ /* 0x000fe40000000200 */
[----:B------:R-:W-:Y:S02]  /*00e0*/  LOP3.LUT R5, R3, 0xc, R2, 0xf8, !PT ;  /* 0x0000000c03057812 */ /* 0x000fe400078ef802 */
[----:B------:R-:W-:Y:S02]  /*00f0*/  SGXT.U32 R9, R9, 0x6 ;  /* 0x000000060909781a */ /* 0x000fe40000000000 */
[----:B------:R-:W-:-:S02]  /*0100*/  LEA.HI R6, R0, R5, RZ, 0x8 ;  /* 0x0000000500067211 */ /* 0x000fc400078f40ff */
[----:B----4-:R-:W-:Y:S02]  /*0110*/  PRMT R11, R9, 0x6540, R20 ;  /* 0x00006540090b7816 */ /* 0x010fe40000000014 */
[C---:B------:R-:W-:Y:S02]  /*0120*/  SHF.L.U32 R7, R6.reuse, 0x8, RZ ;  /* 0x0000000806077819 */ /* 0x040fe400000006ff */
[----:B------:R-:W-:Y:S01]  /*0130*/  LOP3.LUT R14, R6, 0xffffff00, RZ, 0xc0, !PT ;  /* 0xffffff00060e7812 */ /* 0x000fe200078ec0ff */
[----:B------:R-:W-:Y:S01]  /*0140*/  IMAD.SHL.U32 R6, R8, 0x400, RZ ;  /* 0x0000040008067824 */ /* 0x000fe200078e00ff */
[----:B------:R-:W-:Y:S02]  /*0150*/  LOP3.LUT R7, R7, 0xffff0000, RZ, 0xc0, !PT ;  /* 0xffff000007077812 */ /* 0x000fe400078ec0ff */
[----:B------:R-:W-:Y:S02]  /*0160*/  SHF.R.U32.HI R4, RZ, 0x6, R8 ;  /* 0x00000006ff047819 */ /* 0x000fe40000011608 */
[----:B------:R-:W-:-:S02]  /*0170*/  IADD3 R14, R7, R5, -R14 ;  /* 0x00000005070e7210 */ /* 0x000fc40007ffe80e */
[----:B------:R-:W-:Y:S02]  /*0180*/  LOP3.LUT R8, R6, 0xc00, RZ, 0xc0, !PT ;  /* 0x00000c0006087812 */ /* 0x000fe400078ec0ff */
[----:B------:R-:W-:Y:S02]  /*0190*/  CS2R R6, SRZ ;  /* 0x0000000000067805 */ /* 0x000fe4000001ff00 */
[C---:B------:R-:W-:Y:S02]  /*01a0*/  ISETP.GE.AND P0, PT, R11.reuse, 0x100, PT ;  /* 0x000001000b00780c */ /* 0x040fe40003f06270 */
[----:B------:R-:W-:Y:S02]  /*01b0*/  SGXT.U32 R4, R4, 0x2 ;  /* 0x000000020404781a */ /* 0x000fe40000000000 */
[----:B------:R-:W-:Y:S02]  /*01c0*/  LOP3.LUT R12, R8, 0x100, RZ, 0xfc, !PT ;  /* 0x00000100080c7812 */ /* 0x000fe400078efcff */
[----:B------:R-:W-:-:S02]  /*01d0*/  LEA R13, R11, R14, 0x8 ;  /* 0x0000000e0b0d7211 */ /* 0x000fc400078e40ff */
[C---:B------:R-:W-:Y:S02]  /*01e0*/  LOP3.LUT R15, R8.reuse, 0x200, RZ, 0xfc, !PT ;  /* 0x00000200080f7812 */ /* 0x040fe400078efcff */
[----:B------:R-:W-:Y:S02]  /*01f0*/  LOP3.LUT R3, R3, R4, RZ, 0xfc, !PT ;  /* 0x0000000403037212 */ /* 0x000fe400078efcff */
[----:B------:R-:W-:Y:S02]  /*0200*/  CS2R R4, SRZ ;  /* 0x0000000000047805 */ /* 0x000fe4000001ff00 */
[C---:B------:R-:W-:Y:S02]  /*0210*/  LOP3.LUT R9, R8.reuse, R9, RZ, 0xfc, !PT ;  /* 0x0000000908097212 */ /* 0x040fe400078efcff */
[C---:B------:R-:W-:Y:S02]  /*0220*/  LEA.HI R10, R8.reuse, UR4, RZ, 0x1a ;  /* 0x00000004080a7c11 */ /* 0x040fe4000f8fd0ff */
[----:B------:R-:W-:-:S02]  /*0230*/  LOP3.LUT R16, R8, 0x300, RZ, 0xfc, !PT ;  /* 0x0000030008107812 */ /* 0x000fc400078efcff */
[----:B------:R-:W-:Y:S01]  /*0240*/  LEA.HI R24, R12, UR4, RZ, 0x1a ;  /* 0x000000040c187c11 */ /* 0x000fe2000f8fd0ff */
[----:B-----5:R-:W-:Y:S01]  /*0250*/  IMAD.WIDE R12, R13, 0x4, R28 ;  /* 0x000000040d0c7825 */ /* 0x020fe200078e021c */
[----:B------:R-:W-:Y:S02]  /*0260*/  LEA.HI R8, R15, UR4, RZ, 0x1a ;  /* 0x000000040f087c11 */ /* 0x000fe4000f8fd0ff */
[----:B------:R-:W-:Y:S01]  /*0270*/  LOP3.LUT R15, R11, 0x40, RZ, 0xfc, !PT ;  /* 0x000000400b0f7812 */ /* 0x000fe200078efcff */
[C---:B------:R-:W-:Y:S01]  /*0280*/  IMAD R23, R9.reuse, 0x4, R10 ;  /* 0x0000000409177824 */ /* 0x040fe200078e020a */
[----:B------:R1:W2:Y:S01]  /*0290*/  @!P0 LDG.E.EL.128 R4, desc[UR6][R12.64] ;  /* 0x000000060c048981 */ /* 0x0002a2000c2e1d00 */
[----:B------:R-:W-:Y:S01]  /*02a0*/  LEA.HI R16, R16, UR4, RZ, 0x1a ;  /* 0x0000000410107c11 */ /* 0x000fe2000f8fd0ff */
[----:B------:R-:W-:Y:S01]  /*02b0*/  IMAD R21, R9, 0x4, R8 ;  /* 0x0000000409157824 */ /* 0x000fe200078e0208 */
[C---:B------:R-:W-:Y:S01]  /*02c0*/  ISETP.GE.AND P0, PT, R15.reuse, 0x100, PT ;  /* 0x000001000f00780c */ /* 0x040fe20003f06270 */
[----:B------:R-:W-:Y:S01]  /*02d0*/  IMAD R19, R15, 0x100, R14 ;  /* 0x000001000f137824 */ /* 0x000fe200078e020e */
[----:B------:R-:W-:-:S02]  /*02e0*/  LOP3.LUT R15, R11, 0x80, RZ, 0xfc, !PT ;  /* 0x000000800b0f7812 */ /* 0x000fc400078efcff */
[----:B------:R-:W-:Y:S02]  /*02f0*/  LOP3.LUT R17, R11, 0xc0, RZ, 0xfc, !PT ;  /* 0x000000c00b117812 */ /* 0x000fe400078efcff */
[----:B------:R-:W-:Y:S02]  /*0300*/  ISETP.GE.AND P1, PT, R15, 0x100, PT ;  /* 0x000001000f00780c */ /* 0x000fe40003f26270 */
[----:B------:R-:W-:Y:S02]  /*0310*/  CS2R R10, SRZ ;  /* 0x00000000000a7805 */ /* 0x000fe4000001ff00 */
[C---:B------:R-:W-:Y:S02]  /*0320*/  LEA R24, R9.reuse, R24, 0x2 ;  /* 0x0000001809187211 */ /* 0x040fe400078e10ff */
[----:B------:R-:W-:Y:S02]  /*0330*/  LEA R22, R9, R16, 0x2 ;  /* 0x0000001009167211 */ /* 0x000fe400078e10ff */
[----:B------:R-:W-:-:S02]  /*0340*/  CS2R R8, SRZ ;  /* 0x0000000000087805 */ /* 0x000fc4000001ff00 */
[----:B------:R-:W-:Y:S01]  /*0350*/  LEA R27, R15, R14, 0x8 ;  /* 0x0000000e0f1b7211 */ /* 0x000fe200078e40ff */
[----:B------:R-:W-:Y:S01]  /*0360*/  IMAD.WIDE R18, R19, 0x4, R28 ;  /* 0x0000000413127825 */ /* 0x000fe200078e021c */
[C---:B------:R-:W-:Y:S02]  /*0370*/  ISETP.GE.AND P2, PT, R17.reuse, 0x100, PT ;  /* 0x000001001100780c */ /* 0x040fe40003f46270 */
[----:B-1----:R-:W-:Y:S01]  /*0380*/  CS2R R12, SRZ ;  /* 0x00000000000c7805 */ /* 0x002fe2000001ff00 */
[----:B------:R-:W-:Y:S01]  /*0390*/  IMAD R17, R17, 0x100, R14 ;  /* 0x0000010011117824 */ /* 0x000fe200078e020e */
[----:B------:R-:W-:Y:S01]  /*03a0*/  CS2R R14, SRZ ;  /* 0x00000000000e7805 */ /* 0x000fe2000001ff00 */
[--C-:B------:R-:W-:Y:S01]  /*03b0*/  IMAD.WIDE R26, R27, 0x4, R28.reuse ;  /* 0x000000041b1a7825 */ /* 0x100fe200078e021c */
[----:B------:R1:W3:Y:S03]  /*03c0*/  @!P0 LDG.E.EL.128 R8, desc[UR6][R18.64] ;  /* 0x0000000612088981 */ /* 0x0002e6000c2e1d00 */
[----:B------:R-:W-:Y:S01]  /*03d0*/  IMAD.WIDE R28, R17, 0x4, R28 ;  /* 0x00000004111c7825 */ /* 0x000fe200078e021c */
[----:B------:R-:W-:Y:S01]  /*03e0*/  CS2R R16, SRZ ;  /* 0x0000000000107805 */ /* 0x000fe2000001ff00 */
[----:B------:R4:W5:Y:S01]  /*03f0*/  @!P1 LDG.E.EL.128 R12, desc[UR6][R26.64] ;  /* 0x000000061a0c9981 */ /* 0x000962000c2e1d00 */
[----:B-1----:R-:W-:Y:S01]  /*0400*/  CS2R R18, SRZ ;  /* 0x0000000000127805 */ /* 0x002fe2000001ff00 */
[----:B----4-:R-:W1:Y:S05]  /*0410*/  LDC.64 R26, c[0x0][0x218] ;  /* 0x00008600ff1a7b82 */ /* 0x010e6a0000000a00 */
[----:B------:R-:W4:Y:S01]  /*0420*/  @!P2 LDG.E.EL.128 R16, desc[UR6][R28.64] ;  /* 0x000000061c10a981 */ /* 0x000f22000c2e1d00 */
[----:B------:R-:W-:-:S04]  /*0430*/  LOP3.LUT R25, R2, 0xfc, RZ, 0xc0, !PT ;  /* 0x000000fc02197812 */ /* 0x000fc800078ec0ff */
[----:B------:R-:W-:-:S04]  /*0440*/  PRMT R20, R25, 0x6540, R20 ;  /* 0x0000654019147816 */ /* 0x000fc80000000014 */
[----:B------:R-:W-:Y:S01]  /*0450*/  ISETP.GE.AND P0, PT, R20, 0x100, PT ;  /* 0x000001001400780c */ /* 0x000fe20003f06270 */
[----:B--2---:R2:W-:Y:S04]  /*0460*/  STS [R23], R4 ;  /* 0x0000000417007388 */ /* 0x0045e80000000800 */
[----:B------:R1:W-:Y:S04]  /*0470*/  STS [R24+0x400], R5 ;  /* 0x0004000518007388 */ /* 0x0003e80000000800 */
[----:B------:R-:W-:Y:S04]  /*0480*/  STS [R21+0x800], R6 ;  /* 0x0008000615007388 */ /* 0x000fe80000000800 */
[----:B------:R-:W-:Y:S04]  /*0490*/  STS [R22+0xc00], R7 ;  /* 0x000c000716007388 */ /* 0x000fe80000000800 */
[----:B---3--:R-:W-:Y:S04]  /*04a0*/  STS [R23+0x100], R8 ;  /* 0x0001000817007388 */ /* 0x008fe80000000800 */
[----:B------:R3:W-:Y:S04]  /*04b0*/  STS [R24+0x500], R9 ;  /* 0x0005000918007388 */ /* 0x0007e80000000800 */
[----:B------:R-:W-:Y:S04]  /*04c0*/  STS [R21+0x900], R10 ;  /* 0x0009000a15007388 */ /* 0x000fe80000000800 */
[----:B------:R-:W-:Y:S04]  /*04d0*/  STS [R22+0xd00], R11 ;  /* 0x000d000b16007388 */ /* 0x000fe80000000800 */
[----:B-----5:R-:W-:Y:S04]  /*04e0*/  STS [R23+0x200], R12 ;  /* 0x0002000c17007388 */ /* 0x020fe80000000800 */
[----:B------:R5:W-:Y:S04]  /*04f0*/  STS [R24+0x600], R13 ;  /* 0x0006000d18007388 */ /* 0x000be80000000800 */
[----:B------:R-:W-:Y:S04]  /*0500*/  STS [R21+0xa00], R14 ;  /* 0x000a000e15007388 */ /* 0x000fe80000000800 */
[----:B------:R-:W-:Y:S04]  /*0510*/  STS [R22+0xe00], R15 ;  /* 0x000e000f16007388 */ /* 0x000fe80000000800 */
[----:B----4-:R4:W-:Y:S04]  /*0520*/  STS [R23+0x300], R16 ;  /* 0x0003001017007388 */ /* 0x0109e80000000800 */
[----:B------:R1:W-:Y:S04]  /*0530*/  STS [R24+0x700], R17 ;  /* 0x0007001118007388 */ /* 0x0003e80000000800 */
[----:B------:R3:W-:Y:S04]  /*0540*/  STS [R21+0xb00], R18 ;  /* 0x000b001215007388 */ /* 0x0007e80000000800 */
[----:B------:R4:W-:Y:S01]  /*0550*/  STS [R22+0xf00], R19 ;  /* 0x000f001316007388 */ /* 0x0009e20000000800 */
[----:B--2---:R-:W-:-:S04]  /*0560*/  LEA.HI R4, R0, R3, RZ, 0x8 ;  /* 0x0000000300047211 */ /* 0x004fc800078f40ff */
[----:B01----:R-:W-:-:S04]  /*0570*/  LOP3.LUT R5, R4, 0xffffff00, RZ, 0xc0, !PT ;  /* 0xffffff0004057812 */ /* 0x003fc800078ec0ff */
[----:B---3--:R-:W-:Y:S02]  /*0580*/  IADD3 R9, R20, R5, RZ ;  /* 0x0000000514097210 */ /* 0x008fe40007ffe0ff */
[----:B------:R-:W-:Y:S02]  /*0590*/  CS2R R4, SRZ ;  /* 0x0000000000047805 */ /* 0x000fe4000001ff00 */
[----:B------:R-:W-:Y:S01]  /*05a0*/  CS2R R6, SRZ ;  /* 0x0000000000067805 */ /* 0x000fe2000001ff00 */
[----:B-----5:R-:W-:Y:S01]  /*05b0*/  IMAD.WIDE R12, R9, 0x4, R26 ;  /* 0x00000004090c7825 */ /* 0x020fe200078e021a */
[----:B------:R-:W-:Y:S06]  /*05c0*/  BAR.SYNC.DEFER_BLOCKING 0x0 ;  /* 0x0000000000007b1d */ /* 0x000fec0000010000 */
[----:B------:R0:W2:Y:S01]  /*05d0*/  @!P0 LDG.E.EL.128 R4, desc[UR6][R12.64] ;  /* 0x000000060c048981 */ /* 0x0000a2000c2e1d00 */
[----:B----4-:R-:W-:-:S04]  /*05e0*/  LOP3.LUT R23, R3, 0x4, RZ, 0xfc, !PT ;  /* 0x0000000403177812 */ /* 0x010fc800078efcff */
[----:B------:R-:W-:-:S04]  /*05f0*/  LEA.HI R8, R0, R23, RZ, 0x8 ;  /* 0x0000001700087211 */ /* 0x000fc800078f40ff */
[----:B------:R-:W-:Y:S02]  /*0600*/  LOP3.LUT R9, R8, 0xffffff00, RZ, 0xc0, !PT ;  /* 0xffffff0008097812 */ /* 0x000fe400078ec0ff */
[----:B------:R-:W-:-:S03]  /*0610*/  CS2R R10, SRZ ;  /* 0x00000000000a7805 */ /* 0x000fc6000001ff00 */
[----:B------:R-:W-:Y:S01]  /*0620*/  IMAD.IADD R15, R20, 0x1, R9 ;  /* 0x00000001140f7824 */ /* 0x000fe200078e0209 */
[----:B------:R-:W-:-:S03]  /*0630*/  CS2R R8, SRZ ;  /* 0x0000000000087805 */ /* 0x000fc6000001ff00 */
[----:B------:R-:W-:-:S05]  /*0640*/  IMAD.WIDE R16, R15, 0x4, R26 ;  /* 0x000000040f107825 */ /* 0x000fca00078e021a */
[----:B------:R1:W3:Y:S01]  /*0650*/  @!P0 LDG.E.EL.128 R8, desc[UR6][R16.64] ;  /* 0x0000000610088981 */ /* 0x0002e2000c2e1d00 */
[----:B------:R-:W-:-:S04]  /*0660*/  LOP3.LUT R21, R3, 0x8, RZ, 0xfc, !PT ;  /* 0x0000000803157812 */ /* 0x000fc800078efcff */
[----:B0-----:R-:W-:-:S04]  /*0670*/  LEA.HI R12, R0, R21, RZ, 0x8 ;  /* 0x00000015000c7211 */ /* 0x001fc800078f40ff */
[----:B------:R-:W-:-:S04]  /*0680*/  LOP3.LUT R13, R12, 0xffffff00, RZ, 0xc0, !PT ;  /* 0xffffff000c0d7812 */ /* 0x000fc800078ec0ff */
[----:B------:R-:W-:Y:S02]  /*0690*/  IADD3 R19, R20, R13, RZ ;  /* 0x0000000d14137210 */ /* 0x000fe40007ffe0ff */
[----:B------:R-:W-:Y:S02]  /*06a0*/  CS2R R12, SRZ ;  /* 0x00000000000c7805 */ /* 0x000fe4000001ff00 */
[----:B------:R-:W-:Y:S01]  /*06b0*/  CS2R R14, SRZ ;  /* 0x00000000000e7805 */ /* 0x000fe2000001ff00 */
[----:B------:R-:W-:-:S05]  /*06c0*/  IMAD.WIDE R18, R19, 0x4, R26 ;  /* 0x0000000413127825 */ /* 0x000fca00078e021a */
[----:B------:R0:W4:Y:S01]  /*06d0*/  @!P0 LDG.E.EL.128 R12, desc[UR6][R18.64] ;  /* 0x00000006120c8981 */ /* 0x000122000c2e1d00 */
[----:B-1----:R-:W-:-:S04]  /*06e0*/  SHF.R.U32.HI R17, RZ, 0x8, R2 ;  /* 0x00000008ff117819 */ /* 0x002fc80000011602 */
[----:B------:R-:W-:Y:S02]  /*06f0*/  SGXT.U32 R17, R17, 0x2 ;  /* 0x000000021111781a */ /* 0x000fe40000000000 */
[----:B------:R-:W-:Y:S02]  /*0700*/  LOP3.LUT R22, R2, 0x3fc, RZ, 0xc0, !PT ;  /* 0x000003fc02167812 */ /* 0x000fe400078ec0ff */
[----:B------:R-:W-:Y:S02]  /*0710*/  LOP3.LUT R2, R17, 0x3fc, R2, 0xf8, !PT ;  /* 0x000003fc11027812 */ /* 0x000fe400078ef802 */
[----:B------:R-:W-:Y:S02]  /*0720*/  LEA R17, R17, UR4, 0x2 ;  /* 0x0000000411117c11 */ /* 0x000fe4000f8e10ff */
[----:B------:R-:W-:-:S04]  /*0730*/  LOP3.LUT R25, R3, 0xc, RZ, 0xfc, !PT ;  /* 0x0000000c03197812 */ /* 0x000fc800078efcff */
[----:B------:R-:W-:-:S04]  /*0740*/  LEA.HI R0, R0, R25, RZ, 0x8 ;  /* 0x0000001900007211 */ /* 0x000fc800078f40ff */
[----:B0-----:R-:W-:-:S04]  /*0750*/  LOP3.LUT R19, R0, 0xffffff00, RZ, 0xc0, !PT ;  /* 0xffffff0000137812 */ /* 0x001fc800078ec0ff */
[----:B------:R-:W-:-:S05]  /*0760*/  IADD3 R19, R20, R19, RZ ;  /* 0x0000001314137210 */ /* 0x000fca0007ffe0ff */
[----:B------:R-:W-:-:S04]  /*0770*/  IMAD.WIDE R26, R19, 0x4, R26 ;  /* 0x00000004131a7825 */ /* 0x000fc800078e021a */
[----:B--2---:R-:W-:Y:S01]  /*0780*/  FADD R16, R4, 9.9999997171806853657e-10 ;  /* 0x3089705f04107421 */ /* 0x004fe20000000000 */
[----:B------:R-:W-:Y:S01]  /*0790*/  FADD R24, R5, 9.9999997171806853657e-10 ;  /* 0x3089705f05187421 */ /* 0x000fe20000000000 */
[----:B------:R-:W-:-:S04]  /*07a0*/  LEA R4, R2, UR4, 0x2 ;  /* 0x0000000402047c11 */ /* 0x000fc8000f8e10ff */
[----:B------:R-:W0:Y:S01]  /*07b0*/  MUFU.SQRT R16, R16 ;  /* 0x0000001000107308 */ /* 0x000e220000002000 */
[----:B------:R-:W-:Y:S01]  /*07c0*/  IMAD R2, R22, 0x4, R17 ;  /* 0x0000000416027824 */ /* 0x000fe200078e0211 */
[----:B------:R-:W1:Y:S04]  /*07d0*/  LDS R4, [R4] ;  /* 0x0000000004047984 */ /* 0x000e680000000800 */
[----:B------:R-:W2:Y:S02]  /*07e0*/  LDS R5, [R2+0x4] ;  /* 0x0000040002057984 */ /* 0x000ea40000000800 */
[----:B------:R-:W5:Y:S01]  /*07f0*/  MUFU.SQRT R24, R24 ;  /* 0x0000001800187308 */ /* 0x000f620000002000 */
[----:B0-----:R-:W-:-:S05]  /*0800*/  FADD R17, R16, 1.00000001335143196e-10 ;  /* 0x2edbe6ff10117421 */ /* 0x001fca0000000000 */
[----:B------:R-:W-:Y:S01]  /*0810*/  FSETP.GT.AND P1, PT, R17, 8.50705917302346158658e+37, PT ;  /* 0x7e8000001100780b */ /* 0x000fe20003f24000 */
[----:B-----5:R-:W-:-:S05]  /*0820*/  FADD R18, R24, 1.00000001335143196e-10 ;  /* 0x2edbe6ff18127421 */ /* 0x020fca0000000000 */
[----:B------:R-:W-:-:S07]  /*0830*/  FSETP.GT.AND P2, PT, R18, 8.50705917302346158658e+37, PT ;  /* 0x7e8000001200780b */ /* 0x000fce0003f44000 */
[----:B------:R-:W-:-:S06]  /*0840*/  @P1 FMUL R17, R17, 0.25 ;  /* 0x3e80000011111820 */ /* 0x000fcc0000400000 */
[----:B------:R-:W-:Y:S01]  /*0850*/  @P2 FMUL R18, R18, 0.25 ;  /* 0x3e80000012122820 */ /* 0x000fe20000400000 */
[----:B------:R-:W0:Y:S08]  /*0860*/  MUFU.RCP R17, R17 ;  /* 0x0000001100117308 */ /* 0x000e300000001000 */
[----:B------:R5:W3:Y:S01]  /*0870*/  MUFU.RCP R16, R18 ;  /* 0x0000001200107308 */ /* 0x000ae20000001000 */
[----:B-1----:R-:W-:Y:S01]  /*0880*/  @P1 FMUL R4, R4, 0.25 ;  /* 0x3e80000004041820 */ /* 0x002fe20000400000 */
[----:B--2---:R-:W-:-:S03]  /*0890*/  @P2 FMUL R5, R5, 0.25 ;  /* 0x3e80000005052820 */ /* 0x004fc60000400000 */
[----:B0-----:R-:W-:Y:S01]  /*08a0*/  FMUL R4, R17, R4 ;  /* 0x0000000411047220 */ /* 0x001fe20000400000 */
[----:B-----5:R-:W-:Y:S01]  /*08b0*/  CS2R R18, SRZ ;  /* 0x0000000000127805 */ /* 0x020fe2000001ff00 */
[----:B---3--:R-:W-:Y:S01]  /*08c0*/  FMUL R5, R16, R5 ;  /* 0x0000000510057220 */ /* 0x008fe20000400000 */
[----:B------:R-:W-:-:S06]  /*08d0*/  CS2R R16, SRZ ;  /* 0x0000000000107805 */ /* 0x000fcc000001ff00 */
[----:B------:R0:W2:Y:S01]  /*08e0*/  @!P0 LDG.E.EL.128 R16, desc[UR6][R26.64] ;  /* 0x000000061a108981 */ /* 0x0000a2000c2e1d00 */
[----:B------:R-:W-:Y:S01]  /*08f0*/  FADD R0, R6, 9.9999997171806853657e-10 ;  /* 0x3089705f06007421 */ /* 0x000fe20000000000 */
[----:B------:R-:W-:Y:S02]  /*0900*/  FADD R24, R7, 9.9999997171806853657e-10 ;  /* 0x3089705f07187421 */ /* 0x000fe40000000000 */
[----:B------:R-:W1:Y:S03]  /*0910*/  LDS R6, [R2+0x8] ;  /* 0x0000080002067984 */ /* 0x000e660000000800 */
[----:B------:R-:W3:Y:S01]  /*0920*/  MUFU.SQRT R0, R0 ;  /* 0x0000000000007308 */ /* 0x000ee20000002000 */
[----:B------:R5:W1:Y:S07]  /*0930*/  LDS R7, [R2+0xc] ;  /* 0x00000c0002077984 */ /* 0x000a6e0000000800 */
[----:B------:R-:W0:Y:S01]  /*0940*/  MUFU.SQRT R24, R24 ;  /* 0x0000001800187308 */ /* 0x000e220000002000 */
[----:B---3--:R-:W-:Y:S01]  /*0950*/  FADD R28, R0, 1.00000001335143196e-10 ;  /* 0x2edbe6ff001c7421 */ /* 0x008fe20000000000 */
[----:B------:R-:W-:-:S04]  /*0960*/  LOP3.LUT R0, R22, 0x400, RZ, 0xfc, !PT ;  /* 0x0000040016007812 */ /* 0x000fc800078efcff */
[----:B------:R-:W-:Y:S01]  /*0970*/  SHF.R.U32.HI R0, RZ, 0x6, R0 ;  /* 0x00000006ff007819 */ /* 0x000fe20000011600 */
[----:B-----5:R-:W-:Y:S01]  /*0980*/  FADD R2, R8, 9.9999997171806853657e-10 ;  /* 0x3089705f08027421 */ /* 0x020fe20000000000 */
[----:B0-----:R-:W-:Y:S02]  /*0990*/  FADD R29, R24, 1.00000001335143196e-10 ;  /* 0x2edbe6ff181d7421 */ /* 0x001fe40000000000 */
[----:B------:R-:W-:-:S03]  /*09a0*/  LOP3.LUT R0, R0, 0x1c, RZ, 0xc0, !PT ;  /* 0x0000001c00007812 */ /* 0x000fc600078ec0ff */
[----:B------:R-:W-:Y:S02]  /*09b0*/  FSETP.GT.AND P2, PT, R29, 8.50705917302346158658e+37, PT ;  /* 0x7e8000001d00780b */ /* 0x000fe40003f44000 */
[----:B------:R-:W-:Y:S01]  /*09c0*/  VIADD R27, R0, UR4 ;  /* 0x00000004001b7c36 */ /* 0x000fe20008000000 */
[----:B------:R-:W0:Y:S01]  /*09d0*/  MUFU.SQRT R2, R2 ;  /* 0x0000000200027308 */ /* 0x000e220000002000 */
[----:B------:R-:W-:-:S03]  /*09e0*/  FSETP.GT.AND P1, PT, R28, 8.50705917302346158658e+37, PT ;  /* 0x7e8000001c00780b */ /* 0x000fc60003f24000 */
[----:B------:R-:W-:-:S05]  /*09f0*/  LEA R0, R22, R27, 0x2 ;  /* 0x0000001b16007211 */ /* 0x000fca00078e10ff */
[----:B------:R-:W3:Y:S01]  /*0a00*/  LDS R8, [R0+0x1000] ;  /* 0x0010000000087984 */ /* 0x000ee20000000800 */
[----:B------:R-:W-:-:S04]  /*0a10*/  @P2 FMUL R29, R29, 0.25 ;  /* 0x3e8000001d1d2820 */ /* 0x000fc80000400000 */
[----:B------:R-:W5:Y:S01]  /*0a20*/  MUFU.RCP R24, R29 ;  /* 0x0000001d00187308 */ /* 0x000f620000001000 */
[----:B0-----:R-:W-:Y:S01]  /*0a30*/  FADD R26, R2, 1.00000001335143196e-10 ;  /* 0x2edbe6ff021a7421 */ /* 0x001fe20000000000 */
[----:B------:R-:W-:Y:S01]  /*0a40*/  @P1 FMUL R28, R28, 0.25 ;  /* 0x3e8000001c1c1820 */ /* 0x000fe20000400000 */
[----:B-1----:R-:W-:-:S03]  /*0a50*/  @P1 FMUL R6, R6, 0.25 ;  /* 0x3e80000006061820 */ /* 0x002fc60000400000 */
[----:B------:R-:W-:Y:S01]  /*0a60*/  FSETP.GT.AND P1, PT, R26, 8.50705917302346158658e+37, PT ;  /* 0x7e8000001a00780b */ /* 0x000fe20003f24000 */
[----:B------:R-:W-:-:S04]  /*0a70*/  @P2 FMUL R7, R7, 0.25 ;  /* 0x3e80000007072820 */ /* 0x000fc80000400000 */
[----:B-----5:R-:W-:Y:S01]  /*0a80*/  FMUL R7, R24, R7 ;  /* 0x0000000718077220 */ /* 0x020fe20000400000 */
[----:B------:R-:W-:Y:S02]  /*0a90*/  FADD R24, R9, 9.9999997171806853657e-10 ;  /* 0x3089705f09187421 */ /* 0x000fe40000000000 */
[----:B------:R-:W0:Y:S05]  /*0aa0*/  LDS R9, [R0+0x1004] ;  /* 0x0010040000097984 */ /* 0x000e2a0000000800 */
[----:B------:R-:W-:Y:S01]  /*0ab0*/  @P1 FMUL R26, R26, 0.25 ;  /* 0x3e8000001a1a1820 */ /* 0x000fe20000400000 */
[----:B------:R-:W-:Y:S08]  /*0ac0*/  MUFU.SQRT R24, R24 ;  /* 0x0000001800187308 */ /* 0x000ff00000002000 */
[----:B------:R-:W1:Y:S01]  /*0ad0*/  MUFU.RCP R27, R26 ;  /* 0x0000001a001b7308 */ /* 0x000e620000001000 */
[----:B------:R-:W-:-:S02]  /*0ae0*/  FADD R2, R10, 9.9999997171806853657e-10 ;  /* 0x3089705f0a027421 */ /* 0x000fc40000000000 */
[----:B------:R-:W5:Y:S01]  /*0af0*/  LDS R10, [R0+0x1008] ;  /* 0x00100800000a7984 */ /* 0x000f620000000800 */
[----:B---3--:R-:W-:-:S04]  /*0b00*/  @P1 FMUL R8, R8, 0.25 ;  /* 0x3e80000008081820 */ /* 0x008fc80000400000 */
[----:B------:R-:W3:Y:S01]  /*0b10*/  MUFU.SQRT R2, R2 ;  /* 0x0000000200027308 */ /* 0x000ee20000002000 */
[----:B-1----:R-:W-:Y:S01]  /*0b20*/  FMUL R8, R27, R8 ;  /* 0x000000081b087220 */ /* 0x002fe20000400000 */
[----:B------:R-:W-:-:S05]  /*0b30*/  FADD R27, R24, 1.00000001335143196e-10 ;  /* 0x2edbe6ff181b7421 */ /* 0x000fca0000000000 */
[C---:B------:R-:W-:Y:S01]  /*0b40*/  FSETP.GT.AND P1, PT, R27.reuse, 8.50705917302346158658e+37, PT ;  /* 0x7e8000001b00780b */ /* 0x040fe20003f24000 */
[----:B---3--:R-:W-:Y:S01]  /*0b50*/  FADD R26, R2, 1.00000001335143196e-10 ;  /* 0x2edbe6ff021a7421 */ /* 0x008fe20000000000 */
[----:B------:R-:W1:Y:S11]  /*0b60*/  MUFU.RCP R28, R28 ;  /* 0x0000001c001c7308 */ /* 0x000e760000001000 */
[----:B------:R-:W-:Y:S01]  /*0b70*/  @P1 FMUL R27, R27, 0.25 ;  /* 0x3e8000001b1b1820 */ /* 0x000fe20000400000 */
[----:B0-----:R-:W-:Y:S01]  /*0b80*/  @P1 FMUL R9, R9, 0.25 ;  /* 0x3e80000009091820 */ /* 0x001fe20000400000 */
[----:B------:R-:W-:Y:S01]  /*0b90*/  FSETP.GT.AND P1, PT, R26, 8.50705917302346158658e+37, PT ;  /* 0x7e8000001a00780b */ /* 0x000fe20003f24000 */
[----:B-1----:R-:W-:-:S02]  /*0ba0*/  FMUL R6, R28, R6 ;  /* 0x000000061c067220 */ /* 0x002fc40000400000 */
[----:B------:R-:W-:Y:S01]  /*0bb0*/  MUFU.RCP R28, R27 ;  /* 0x0000001b001c7308 */ /* 0x000fe20000001000 */
[----:B------:R-:W-:Y:S01]  /*0bc0*/  FADD R24, R11, 9.9999997171806853657e-10 ;  /* 0x3089705f0b187421 */ /* 0x000fe20000000000 */
[----:B------:R-:W-:Y:S01]  /*0bd0*/  LOP3.LUT R2, R22, 0x800, RZ, 0xfc, !PT ;  /* 0x0000080016027812 */ /* 0x000fe200078efcff */
[----:B------:R4:W0:Y:S07]  /*0be0*/  LDS R11, [R0+0x100c] ;  /* 0x00100c00000b7984 */ /* 0x00082e0000000800 */
[----:B------:R-:W-:-:S04]  /*0bf0*/  @P1 FMUL R26, R26, 0.25 ;  /* 0x3e8000001a1a1820 */ /* 0x000fc80000400000 */
[----:B------:R-:W1:Y:S01]  /*0c00*/  MUFU.RCP R27, R26 ;  /* 0x0000001a001b7308 */ /* 0x000e620000001000 */
[----:B------:R-:W-:Y:S01]  /*0c10*/  SHF.R.U32.HI R2, RZ, 0x6, R2 ;  /* 0x00000006ff027819 */ /* 0x000fe20000011602 */
[----:B-----5:R-:W-:-:S06]  /*0c20*/  @P1 FMUL R10, R10, 0.25 ;  /* 0x3e8000000a0a1820 */ /* 0x020fcc0000400000 */
[----:B------:R-:W3:Y:S01]  /*0c30*/  MUFU.SQRT R24, R24 ;  /* 0x0000001800187308 */ /* 0x000ee20000002000 */
[----:B------:R-:W-:Y:S01]  /*0c40*/  LOP3.LUT R2, R2, 0x2c, RZ, 0xc0, !PT ;  /* 0x0000002c02027812 */ /* 0x000fe200078ec0ff */
[----:B-1----:R-:W-:-:S04]  /*0c50*/  FMUL R10, R27, R10 ;  /* 0x0000000a1b0a7220 */ /* 0x002fc80000400000 */
[----:B------:R-:W-:Y:S02]  /*0c60*/  VIADD R27, R2, UR4 ;  /* 0x00000004021b7c36 */ /* 0x000fe40008000000 */
[----:B------:R-:W-:-:S03]  /*0c70*/  FMUL R9, R28, R9 ;  /* 0x000000091c097220 */ /* 0x000fc60000400000 */
[----:B------:R-:W-:Y:S01]  /*0c80*/  LEA R2, R22, R27, 0x2 ;  /* 0x0000001b16027211 */ /* 0x000fe200078e10ff */
[----:B---3--:R-:W-:Y:S01]  /*0c90*/  FADD R28, R24, 1.00000001335143196e-10 ;  /* 0x2edbe6ff181c7421 */ /* 0x008fe20000000000 */
[----:B----4-:R-:W-:-:S03]  /*0ca0*/  FADD R0, R12, 9.9999997171806853657e-10 ;  /* 0x3089705f0c007421 */ /* 0x010fc60000000000 */
[----:B------:R-:W1:Y:S01]  /*0cb0*/  LDS R12, [R2+0x2000] ;  /* 0x00200000020c7984 */ /* 0x000e620000000800 */
[C---:B------:R-:W-:Y:S02]  /*0cc0*/  FSETP.GT.AND P2, PT, R28.reuse, 8.50705917302346158658e+37, PT ;  /* 0x7e8000001c00780b */ /* 0x040fe40003f44000 */
[----:B------:R-:W3:Y:S01]  /*0cd0*/  MUFU.SQRT R0, R0 ;  /* 0x0000000000007308 */ /* 0x000ee20000002000 */
[----:B------:R-:W-:Y:S02]  /*0ce0*/  FADD R26, R13, 9.9999997171806853657e-10 ;  /* 0x3089705f0d1a7421 */ /* 0x000fe40000000000 */
[----:B------:R-:W4:Y:S08]  /*0cf0*/  LDS R13, [R2+0x2004] ;  /* 0x00200400020d7984 */ /* 0x000f300000000800 */
[----:B------:R-:W-:Y:S01]  /*0d00*/  @P2 FMUL R28, R28, 0.25 ;  /* 0x3e8000001c1c2820 */ /* 0x000fe20000400000 */
[----:B------:R-:W-:Y:S01]  /*0d10*/  MUFU.SQRT R26, R26 ;  /* 0x0000001a001a7308 */ /* 0x000fe20000002000 */
[----:B---3--:R-:W-:-:S07]  /*0d20*/  FADD R27, R0, 1.00000001335143196e-10 ;  /* 0x2edbe6ff001b7421 */ /* 0x008fce0000000000 */
[----:B------:R-:W3:Y:S01]  /*0d30*/  MUFU.RCP R28, R28 ;  /* 0x0000001c001c7308 */ /* 0x000ee20000001000 */
[----:B------:R-:W-:Y:S01]  /*0d40*/  FSETP.GT.AND P1, PT, R27, 8.50705917302346158658e+37, PT ;  /* 0x7e8000001b00780b */ /* 0x000fe20003f24000 */
[----:B0-----:R-:W-:-:S04]  /*0d50*/  @P2 FMUL R11, R11, 0.25 ;  /* 0x3e8000000b0b2820 */ /* 0x001fc80000400000 */
[----:B---3--:R-:W-:Y:S01]  /*0d60*/  FMUL R11, R28, R11 ;  /* 0x0000000b1c0b7220 */ /* 0x008fe20000400000 */
[----:B------:R-:W-:-:S07]  /*0d70*/  FADD R28, R26, 1.00000001335143196e-10 ;  /* 0x2edbe6ff1a1c7421 */ /* 0x000fce0000000000 */
[----:B------:R-:W-:Y:S01]  /*0d80*/  @P1 FMUL R27, R27, 0.25 ;  /* 0x3e8000001b1b1820 */ /* 0x000fe20000400000 */
[----:B-1----:R-:W-:Y:S01]  /*0d90*/  @P1 FMUL R12, R12, 0.25 ;  /* 0x3e8000000c0c1820 */ /* 0x002fe20000400000 */
[----:B------:R-:W-:-:S13]  /*0da0*/  FSETP.GT.AND P1, PT, R28, 8.50705917302346158658e+37, PT ;  /* 0x7e8000001c00780b */ /* 0x000fda0003f24000 */
[----:B------:R-:W-:-:S04]  /*0db0*/  @P1 FMUL R28, R28, 0.25 ;  /* 0x3e8000001c1c1820 */ /* 0x000fc80000400000 */
[----:B------:R-:W0:Y:S01]  /*0dc0*/  MUFU.RCP R24, R28 ;  /* 0x0000001c00187308 */ /* 0x000e220000001000 */
[----:B------:R-:W-:Y:S01]  /*0dd0*/  LOP3.LUT R0, R22, 0xc00, RZ, 0xfc, !PT ;  /* 0x00000c0016007812 */ /* 0x000fe200078efcff */
[----:B----4-:R-:W-:Y:S01]  /*0de0*/  @P1 FMUL R13, R13, 0.25 ;  /* 0x3e8000000d0d1820 */ /* 0x010fe20000400000 */
[----:B------:R-:W-:Y:S02]  /*0df0*/  FADD R29, R14, 9.9999997171806853657e-10 ;  /* 0x3089705f0e1d7421 */ /* 0x000fe40000000000 */
[----:B------:R-:W-:Y:S01]  /*0e00*/  SHF.R.U32.HI R14, RZ, 0x6, R0 ;  /* 0x00000006ff0e7819 */ /* 0x000fe20000011600 */
[----:B------:R-:W-:-:S03]  /*0e10*/  FADD R26, R15, 9.9999997171806853657e-10 ;  /* 0x3089705f0f1a7421 */ /* 0x000fc60000000000 */
[----:B------:R-:W-:Y:S01]  /*0e20*/  LOP3.LUT R15, R14, 0x3c, RZ, 0xc0, !PT ;  /* 0x0000003c0e0f7812 */ /* 0x000fe200078ec0ff */
[----:B0-----:R-:W-:-:S04]  /*0e30*/  FMUL R13, R24, R13 ;  /* 0x0000000d180d7220 */ /* 0x001fc80000400000 */
[----:B------:R-:W-:Y:S01]  /*0e40*/  VIADD R15, R15, UR4 ;  /* 0x000000040f0f7c36 */ /* 0x000fe20008000000 */
[----:B------:R-:W0:Y:S01]  /*0e50*/  MUFU.SQRT R0, R26 ;  /* 0x0000001a00007308 */ /* 0x000e220000002000 */
[----:B------:R-:W-:Y:S03]  /*0e60*/  LDS R14, [R2+0x2008] ;  /* 0x00200800020e7984 */ /* 0x000fe60000000800 */
[----:B------:R-:W-:Y:S02]  /*0e70*/  LEA R22, R22, R15, 0x2 ;  /* 0x0000000f16167211 */ /* 0x000fe400078e10ff */
[----:B------:R-:W-:Y:S02]  /*0e80*/  LDS R15, [R2+0x200c] ;  /* 0x00200c00020f7984 */ /* 0x000fe40000000800 */
[----:B------:R-:W-:Y:S01]  /*0e90*/  MUFU.SQRT R29, R29 ;  /* 0x0000001d001d7308 */ /* 0x000fe20000002000 */
[----:B0-----:R-:W-:-:S07]  /*0ea0*/  FADD R26, R0, 1.00000001335143196e-10 ;  /* 0x2edbe6ff001a7421 */ /* 0x001fce0000000000 */
[----:B------:R-:W-:Y:S01]  /*0eb0*/  MUFU.RCP R27, R27 ;  /* 0x0000001b001b7308 */ /* 0x000fe20000001000 */
[----:B--2---:R-:W-:Y:S02]  /*0ec0*/  FADD R24, R16, 9.9999997171806853657e-10 ;  /* 0x3089705f10187421 */ /* 0x004fe40000000000 */
[----:B------:R-:W0:Y:S05]  /*0ed0*/  LDS R16, [R22+0x3000] ;  /* 0x0030000016107984 */ /* 0x000e2a0000000800 */
[----:B------:R-:W1:Y:S02]  /*0ee0*/  MUFU.SQRT R24, R24 ;  /* 0x0000001800187308 */ /* 0x000e640000002000 */
[----:B-1----:R-:W-:-:S05]  /*0ef0*/  FADD R24, R24, 1.00000001335143196e-10 ;  /* 0x2edbe6ff18187421 */ /* 0x002fca0000000000 */
[----:B------:R-:W-:Y:S01]  /*0f00*/  FSETP.GT.AND P3, PT, R24, 8.50705917302346158658e+37, PT ;  /* 0x7e8000001800780b */ /* 0x000fe20003f64000 */
[----:B------:R-:W-:Y:S01]  /*0f10*/  FADD R28, R17, 9.9999997171806853657e-10 ;  /* 0x3089705f111c7421 */ /* 0x000fe20000000000 */
[----:B------:R-:W-:Y:S01]  /*0f20*/  FSETP.GT.AND P2, PT, R26, 8.50705917302346158658e+37, PT ;  /* 0x7e8000001a00780b */ /* 0x000fe20003f44000 */
[----:B------:R-:W-:Y:S02]  /*0f30*/  FADD R17, R18, 9.9999997171806853657e-10 ;  /* 0x3089705f12117421 */ /* 0x000fe40000000000 */
[----:B------:R-:W-:Y:S08]  /*0f40*/  MUFU.SQRT R0, R28 ;  /* 0x0000001c00007308 */ /* 0x000ff00000002000 */
[----:B------:R-:W-:Y:S01]  /*0f50*/  @P3 FMUL R24, R24, 0.25 ;  /* 0x3e80000018183820 */ /* 0x000fe20000400000 */
[----:B------:R-:W-:-:S05]  /*0f60*/  FADD R19, R19, 9.9999997171806853657e-10 ;  /* 0x3089705f13137421 */ /* 0x000fca0000000000 */
[----:B------:R-:W1:Y:S01]  /*0f70*/  MUFU.RCP R24, R24 ;  /* 0x0000001800187308 */ /* 0x000e620000001000 */
[----:B------:R-:W-:Y:S01]  /*0f80*/  FADD R29, R29, 1.00000001335143196e-10 ;  /* 0x2edbe6ff1d1d7421 */ /* 0x000fe20000000000 */
[----:B------:R-:W-:Y:S01]  /*0f90*/  @P2 FMUL R26, R26, 0.25 ;  /* 0x3e8000001a1a2820 */ /* 0x000fe20000400000 */
[----:B0-----:R-:W-:-:S05]  /*0fa0*/  @P3 FMUL R16, R16, 0.25 ;  /* 0x3e80000010103820 */ /* 0x001fca0000400000 */
[----:B------:R-:W0:Y:S01]  /*0fb0*/  MUFU.SQRT R17, R17 ;  /* 0x0000001100117308 */ /* 0x000e220000002000 */
[----:B------:R-:W-:Y:S01]  /*0fc0*/  FSETP.GT.AND P1, PT, R29, 8.50705917302346158658e+37, PT ;  /* 0x7e8000001d00780b */ /* 0x000fe20003f24000 */
[----:B------:R-:W-:-:S06]  /*0fd0*/  FMUL R12, R27, R12 ;  /* 0x0000000c1b0c7220 */ /* 0x000fcc0000400000 */
[----:B------:R-:W2:Y:S01]  /*0fe0*/  MUFU.SQRT R19, R19 ;  /* 0x0000001300137308 */ /* 0x000ea20000002000 */
[----:B------:R-:W-:Y:S01]  /*0ff0*/  LEA R27, R3, R20, 0x8 ;  /* 0x00000014031b7211 */ /* 0x000fe200078e40ff */
[----:B-1----:R-:W-:Y:S01]  /*1000*/  FMUL R16, R24, R16 ;  /* 0x0000001018107220 */ /* 0x002fe20000400000 */
[----:B------:R-:W-:Y:S01]  /*1010*/  IMAD R23, R23, 0x100, R20 ;  /* 0x0000010017177824 */ /* 0x000fe200078e0214 */
[-C--:B------:R-:W-:Y:S01]  /*1020*/  LEA R21, R21, R20.reuse, 0x8 ;  /* 0x0000001415157211 */ /* 0x080fe200078e40ff */
[----:B------:R-:W1:Y:S01]  /*1030*/  LDC.64 R2, c[0x0][0x220] ;  /* 0x00008800ff027b82 */ /* 0x000e620000000a00 */
[----:B------:R-:W-:Y:S01]  /*1040*/  LEA R25, R25, R20, 0x8 ;  /* 0x0000001419197211 */ /* 0x000fe200078e40ff */
[----:B------:R-:W-:Y:S01]  /*1050*/  FADD R24, R0, 1.00000001335143196e-10 ;  /* 0x2edbe6ff00187421 */ /* 0x000fe20000000000 */
[----:B------:R3:W4:Y:S01]  /*1060*/  MUFU.RCP R18, R26 ;  /* 0x0000001a00127308 */ /* 0x0007220000001000 */
[----:B------:R-:W-:Y:S04]  /*1070*/  LDS R0, [R22+0x3008] ;  /* 0x0030080016007984 */ /* 0x000fe80000000800 */
[----:B------:R-:W-:Y:S04]  /*1080*/  LDS R20, [R22+0x300c] ;  /* 0x00300c0016147984 */ /* 0x000fe80000000800 */
[----:B---3--:R3:W5:Y:S01]  /*1090*/  LDS R26, [R22+0x3004] ;  /* 0x00300400161a7984 */ /* 0x0087620000000800 */
[----:B0-----:R-:W-:Y:S01]  /*10a0*/  FADD R17, R17, 1.00000001335143196e-10 ;  /* 0x2edbe6ff11117421 */ /* 0x001fe20000000000 */
[----:B--2---:R-:W-:Y:S01]  /*10b0*/  FADD R28, R19, 1.00000001335143196e-10 ;  /* 0x2edbe6ff131c7421 */ /* 0x004fe20000000000 */
[----:B------:R-:W-:Y:S01]  /*10c0*/  @P1 FMUL R29, R29, 0.25 ;  /* 0x3e8000001d1d1820 */ /* 0x000fe20000400000 */
[----:B------:R-:W-:Y:S01]  /*10d0*/  @P1 FMUL R14, R14, 0.25 ;  /* 0x3e8000000e0e1820 */ /* 0x000fe20000400000 */
[----:B------:R-:W-:Y:S01]  /*10e0*/  FSETP.GT.AND P1, PT, R24, 8.50705917302346158658e+37, PT ;  /* 0x7e8000001800780b */ /* 0x000fe20003f24000 */
[----:B------:R-:W-:Y:S01]  /*10f0*/  @P2 FMUL R15, R15, 0.25 ;  /* 0x3e8000000f0f2820 */ /* 0x000fe20000400000 */
[----:B------:R-:W-:-:S02]  /*1100*/  FSETP.GT.AND P2, PT, R17, 8.50705917302346158658e+37, PT ;  /* 0x7e8000001100780b */ /* 0x000fc40003f44000 */
[----:B------:R-:W-:Y:S01]  /*1110*/  FSETP.GT.AND P3, PT, R28, 8.50705917302346158658e+37, PT ;  /* 0x7e8000001c00780b */ /* 0x000fe20003f64000 */
[----:B------:R-:W0:Y:S01]  /*1120*/  MUFU.RCP R29, R29 ;  /* 0x0000001d001d7308 */ /* 0x000e220000001000 */
[----:B----4-:R-:W-:Y:S01]  /*1130*/  FMUL R15, R18, R15 ;  /* 0x0000000f120f7220 */ /* 0x010fe20000400000 */
[----:B-1----:R-:W-:-:S06]  /*1140*/  IMAD.WIDE R18, R27, 0x4, R2 ;  /* 0x000000041b127825 */ /* 0x002fcc00078e0202 */
[----:B------:R-:W-:Y:S02]  /*1150*/  @P1 FMUL R24, R24, 0.25 ;  /* 0x3e80000018181820 */ /* 0x000fe40000400000 */
[----:B------:R-:W-:Y:S02]  /*1160*/  @P2 FMUL R17, R17, 0.25 ;  /* 0x3e80000011112820 */ /* 0x000fe40000400000 */
[----:B------:R-:W-:Y:S01]  /*1170*/  @P3 FMUL R28, R28, 0.25 ;  /* 0x3e8000001c1c3820 */ /* 0x000fe20000400000 */
[----:B------:R1:W-:Y:S01]  /*1180*/  @!P0 STG.E.128 desc[UR6][R18.64], R4 ;  /* 0x0000000412008986 */ /* 0x0003e2000c101d06 */
[----:B------:R-:W2:Y:S01]  /*1190*/  MUFU.RCP R27, R24 ;  /* 0x00000018001b7308 */ /* 0x000ea20000001000 */
[----:B0-----:R-:W-:Y:S01]  /*11a0*/  FMUL R14, R29, R14 ;  /* 0x0000000e1d0e7220 */ /* 0x001fe20000400000 */
[----:B---3--:R-:W-:-:S06]  /*11b0*/  IMAD.WIDE R22, R23, 0x4, R2 ;  /* 0x0000000417167825 */ /* 0x008fcc00078e0202 */
[----:B------:R-:W0:Y:S08]  /*11c0*/  MUFU.RCP R24, R17 ;  /* 0x0000001100187308 */ /* 0x000e300000001000 */
[----:B-1----:R1:W3:Y:S01]  /*11d0*/  MUFU.RCP R19, R28 ;  /* 0x0000001c00137308 */ /* 0x0022e20000001000 */
[----:B------:R4:W-:Y:S01]  /*11e0*/  @!P0 STG.E.128 desc[UR6][R22.64], R8 ;  /* 0x0000000816008986 */ /* 0x0009e2000c101d06 */
[----:B-----5:R-:W-:Y:S01]  /*11f0*/  @P1 FMUL R26, R26, 0.25 ;  /* 0x3e8000001a1a1820 */ /* 0x020fe20000400000 */
[----:B------:R-:W-:Y:S01]  /*1200*/  @P2 FMUL R0, R0, 0.25 ;  /* 0x3e80000000002820 */ /* 0x000fe20000400000 */
[----:B------:R-:W-:Y:S01]  /*1210*/  @P3 FMUL R20, R20, 0.25 ;  /* 0x3e80000014143820 */ /* 0x000fe20000400000 */
[----:B-1----:R-:W-:-:S04]  /*1220*/  IMAD.WIDE R28, R21, 0x4, R2 ;  /* 0x00000004151c7825 */ /* 0x002fc800078e0202 */
[----:B--2---:R-:W-:Y:S01]  /*1230*/  FMUL R17, R27, R26 ;  /* 0x0000001a1b117220 */ /* 0x004fe20000400000 */
[----:B0-----:R-:W-:Y:S01]  /*1240*/  FMUL R18, R24, R0 ;  /* 0x0000000018127220 */ /* 0x001fe20000400000 */
[----:B------:R4:W-:Y:S01]  /*1250*/  @!P0 STG.E.128 desc[UR6][R28.64], R12 ;  /* 0x0000000c1c008986 */ /* 0x0009e2000c101d06 */
[----:B------:R-:W-:-:S04]  /*1260*/  IMAD.WIDE R2, R25, 0x4, R2 ;  /* 0x0000000419027825 */ /* 0x000fc800078e0202 */
[----:B---3--:R-:W-:Y:S01]  /*1270*/  FMUL R19, R19, R20 ;  /* 0x0000001413137220 */ /* 0x008fe20000400000 */
[----:B------:R-:W-:Y:S06]  /*1280*/  @P0 EXIT ;  /* 0x000000000000094d */ /* 0x000fec0003800000 */
[----:B------:R-:W-:Y:S01]  /*1290*/  STG.E.128 desc[UR6][R2.64], R16 ;  /* 0x0000001002007986 */ /* 0x000fe2000c101d06 */
[----:B------:R-:W-:Y:S05]  /*12a0*/  EXIT ;  /* 0x000000000000794d */ /* 0x000fea0003800000 */
.L_x_0:
[----:B------:R-:W-:-:S00]  /*12b0*/  BRA `(.L_x_0) ;  /* 0xfffffffc00fc7947 */ /* 0x000fc0000383ffff */
[----:B------:R-:W-:-:S00]  /*12c0*/  NOP ;  /* 0x0000000000007918 */ /* 0x000fc00000000000 */
        /* <DEDUP_REMOVED lines=11> */
.L_x_1:


//--------------------- .nv.global.init           --------------------------
	.section	.nv.global.init,"aw",@progbits
.nv.global.init:
	.type		_$_str,@object
	.size		_$_str,(_$_str_$_2 - _$_str)
_$_str:
        /*0000*/ 	.byte	0x5f, 0x5f, 0x43, 0x55, 0x44, 0x41, 0x5f, 0x46, 0x54, 0x5a, 0x00
	.type		_$_str_$_2,@object
	.size		_$_str_$_2,(.L_1 - _$_str_$_2)
_$_str_$_2:
        /*000b*/ 	.byte	0x5f, 0x5f, 0x43, 0x55, 0x44, 0x41, 0x5f, 0x50, 0x52, 0x45, 0x43, 0x5f, 0x53, 0x51, 0x52, 0x54
        /*001b*/ 	.byte	0x00
.L_1:


//--------------------- .nv.shared.triton_poi_fused_add_div_sqrt_18 --------------------------
	.section	.nv.shared.triton_poi_fused_add_div_sqrt_18,"aw",@nobits
	.sectionflags	@""
	.align	16
	.zero		1024


//--------------------- .nv.constant0.triton_poi_fused_add_div_sqrt_18 --------------------------
	.section	.nv.constant0.triton_poi_fused_add_div_sqrt_18,"a",@progbits
	.sectionflags	@""
	.align	4
.nv.constant0.triton_poi_fused_add_div_sqrt_18:
	.zero		560
